	.headerflags	@"EF_CUDA_TEXMODE_UNIFIED EF_CUDA_64BIT_ADDRESS EF_CUDA_ACCELERATORS EF_CUDA_SM90 EF_CUDA_VIRTUAL_SM(EF_CUDA_SM90)"
	.elftype	@"ET_EXEC"


//--------------------- .nv.info                  --------------------------
	.section	.nv.info,"",@"SHT_CUDA_INFO"
	.align	4


	//----- nvinfo : EIATTR_REGCOUNT
	.align		4
        /*0000*/ 	.byte	0x04, 0x2f
        /*0002*/ 	.short	(.L_1 - .L_0)
	.align		4
.L_0:
        /*0004*/ 	.word	index@(triton_poi_fused_convolution_relu_2)
        /*0008*/ 	.word	0x0000000c


	//----- nvinfo : EIATTR_MIN_STACK_SIZE
	.align		4
.L_1:
        /*000c*/ 	.byte	0x04, 0x12
        /*000e*/ 	.short	(.L_3 - .L_2)
	.align		4
.L_2:
        /*0010*/ 	.word	index@(triton_poi_fused_convolution_relu_2)
        /*0014*/ 	.word	0x00000000


	//----- nvinfo : EIATTR_FRAME_SIZE
	.align		4
.L_3:
        /*0018*/ 	.byte	0x04, 0x11
        /*001a*/ 	.short	(.L_5 - .L_4)
	.align		4
.L_4:
        /*001c*/ 	.word	index@(triton_poi_fused_convolution_relu_2)
        /*0020*/ 	.word	0x00000000


	//----- nvinfo : EIATTR_MIN_STACK_SIZE
	.align		4
.L_5:
        /*0024*/ 	.byte	0x04, 0x12
        /*0026*/ 	.short	(.L_7 - .L_6)
	.align		4
.L_6:
        /*0028*/ 	.word	index@(triton_poi_fused_convolution_relu_2)
        /*002c*/ 	.word	0x00000000
.L_7:


//--------------------- .nv.info.triton_poi_fused_convolution_relu_2 --------------------------
	.section	.nv.info.triton_poi_fused_convolution_relu_2,"",@"SHT_CUDA_INFO"
	.sectionflags	@""
	.align	4


	//----- nvinfo : EIATTR_CUDA_API_VERSION
	.align		4
        /*0000*/ 	.byte	0x04, 0x37
        /*0002*/ 	.short	(.L_9 - .L_8)
.L_8:
        /*0004*/ 	.word	0x0000007c


	//----- nvinfo : EIATTR_KPARAM_INFO
	.align		4
.L_9:
        /*0008*/ 	.byte	0x04, 0x17
        /*000a*/ 	.short	(.L_11 - .L_10)
.L_10:
        /*000c*/ 	.word	0x00000000
        /*0010*/ 	.short	0x0002
        /*0012*/ 	.short	0x0010
        /*0014*/ 	.byte	0x00, 0xf0, 0x11, 0x00


	//----- nvinfo : EIATTR_KPARAM_INFO
	.align		4
.L_11:
        /*0018*/ 	.byte	0x04, 0x17
        /*001a*/ 	.short	(.L_13 - .L_12)
.L_12:
        /*001c*/ 	.word	0x00000000
        /*0020*/ 	.short	0x0001
        /*0022*/ 	.short	0x0008
        /*0024*/ 	.byte	0x00, 0xf4, 0x21, 0x00


	//----- nvinfo : EIATTR_KPARAM_INFO
	.align		4
.L_13:
        /*0028*/ 	.byte	0x04, 0x17
        /*002a*/ 	.short	(.L_15 - .L_14)
.L_14:
        /*002c*/ 	.word	0x00000000
        /*0030*/ 	.short	0x0000
        /*0032*/ 	.short	0x0000
        /*0034*/ 	.byte	0x00, 0xf4, 0x21, 0x00


	//----- nvinfo : EIATTR_SPARSE_MMA_MASK
	.align		4
.L_15:
        /*0038*/ 	.byte	0x03, 0x50
        /*003a*/ 	.short	0x0000


	//----- nvinfo : EIATTR_MAXREG_COUNT
	.align		4
        /*003c*/ 	.byte	0x03, 0x1b
        /*003e*/ 	.short	0x00ff


	//----- nvinfo : EIATTR_EXIT_INSTR_OFFSETS
	.align		4
        /*0040*/ 	.byte	0x04, 0x1c
        /*0042*/ 	.short	(.L_17 - .L_16)


	//   ....[0]....
.L_16:
        /*0044*/ 	.word	0x000001b0


	//----- nvinfo : EIATTR_REQNTID
	.align		4
.L_17:
        /*0048*/ 	.byte	0x04, 0x10
        /*004a*/ 	.short	(.L_19 - .L_18)
.L_18:
        /*004c*/ 	.word	0x00000100
        /*0050*/ 	.word	0x00000001
        /*0054*/ 	.word	0x00000001


	//----- nvinfo : EIATTR_CBANK_PARAM_SIZE
	.align		4
.L_19:
        /*0058*/ 	.byte	0x03, 0x19
        /*005a*/ 	.short	0x0014


	//----- nvinfo : EIATTR_PARAM_CBANK
	.align		4
        /*005c*/ 	.byte	0x04, 0x0a
        /*005e*/ 	.short	(.L_21 - .L_20)
	.align		4
.L_20:
        /*0060*/ 	.word	index@(.nv.constant0.triton_poi_fused_convolution_relu_2)
        /*0064*/ 	.short	0x0210
        /*0066*/ 	.short	0x0014


	//----- nvinfo : EIATTR_SW_WAR
	.align		4
.L_21:
        /*0068*/ 	.byte	0x04, 0x36
        /*006a*/ 	.short	(.L_23 - .L_22)
.L_22:
        /*006c*/ 	.word	0x00000008
.L_23:


//--------------------- .nv.callgraph             --------------------------
	.section	.nv.callgraph,"",@"SHT_CUDA_CALLGRAPH"
	.align	4
	.sectionentsize	8
	.align		4
        /*0000*/ 	.word	0x00000000
	.align		4
        /*0004*/ 	.word	0xffffffff
	.align		4
        /*0008*/ 	.word	0x00000000
	.align		4
        /*000c*/ 	.word	0xfffffffe
	.align		4
        /*0010*/ 	.word	0x00000000
	.align		4
        /*0014*/ 	.word	0xfffffffd
	.align		4
        /*0018*/ 	.word	0x00000000
	.align		4
        /*001c*/ 	.word	0xfffffffc


//--------------------- .text.triton_poi_fused_convolution_relu_2 --------------------------
	.section	.text.triton_poi_fused_convolution_relu_2,"ax",@progbits
	.align	128
        .global         triton_poi_fused_convolution_relu_2
        .type           triton_poi_fused_convolution_relu_2,@function
        .size           triton_poi_fused_convolution_relu_2,(.L_x_1 - triton_poi_fused_convolution_relu_2)
        .other          triton_poi_fused_convolution_relu_2,@"STO_CUDA_ENTRY STV_DEFAULT"
triton_poi_fused_convolution_relu_2:
.text.triton_poi_fused_convolution_relu_2:
[----:B------:R-:W-:Y:S01]  /*0000*/  LDC R1, c[0x0][0x28] ;  /* 0x00000a00ff017b82 */ /* 0x000fe20000000800 */
[----:B------:R-:W1:Y:S07]  /*0010*/  S2R R0, SR_TID.X ;  /* 0x0000000000007919 */ /* 0x000e6e0000002100 */
[----:B------:R-:W2:Y:S01]  /*0020*/  LDC.64 R4, c[0x0][0x218] ;  /* 0x00008600ff047b82 */ /* 0x000ea20000000a00 */
[----:B------:R-:W-:Y:S01]  /*0030*/  ULDC.64 UR4, c[0x0][0x208] ;  /* 0x0000820000047ab9 */ /* 0x000fe20000000a00 */
[----:B------:R-:W3:Y:S06]  /*0040*/  S2R R7, SR_CTAID.X ;  /* 0x0000000000077919 */ /* 0x000eec0000002500 */
[----:B------:R-:W4:Y:S01]  /*0050*/  LDC.64 R2, c[0x0][0x210] ;  /* 0x00008400ff027b82 */ /* 0x000f220000000a00 */
[----:B-1----:R-:W-:Y:S01]  /*0060*/  IMAD.SHL.U32 R0, R0, 0x2, RZ ;  /* 0x0000000200007824 */ /* 0x002fe200078e00ff */
[----:B---3--:R-:W-:-:S04]  /*0070*/  SHF.R.S32.HI R6, RZ, 0x16, R7 ;  /* 0x00000016ff067819 */ /* 0x008fc80000011407 */
[----:B------:R-:W-:Y:S02]  /*0080*/  LOP3.LUT R0, R0, 0x1fe, RZ, 0xc0, !PT ;  /* 0x000001fe00007812 */ /* 0x000fe400078ec0ff */
[----:B------:R-:W-:-:S03]  /*0090*/  SGXT R6, R6, 0x1 ;  /* 0x000000010606781a */ /* 0x000fc60000000200 */
[----:B------:R-:W-:-:S04]  /*00a0*/  IMAD R7, R7, 0x200, R0 ;  /* 0x0000020007077824 */ /* 0x000fc800078e0200 */
[----:B----4-:R-:W-:Y:S01]  /*00b0*/  IMAD.WIDE R2, R7, 0x4, R2 ;  /* 0x0000000407027825 */ /* 0x010fe200078e0202 */
[----:B------:R-:W-:-:S04]  /*00c0*/  LEA.HI R6, R6, R7, RZ, 0xa ;  /* 0x0000000706067211 */ /* 0x000fc800078f50ff */
[----:B------:R-:W-:-:S04]  /*00d0*/  SHF.R.S32.HI R6, RZ, 0xa, R6 ;  /* 0x0000000aff067819 */ /* 0x000fc80000011406 */
[----:B------:R-:W-:-:S04]  /*00e0*/  LEA.HI R0, R6, R6, RZ, 0x7 ;  /* 0x0000000606007211 */ /* 0x000fc800078f38ff */
[----:B------:R-:W-:-:S05]  /*00f0*/  LOP3.LUT R9, R0, 0xffffff80, RZ, 0xc0, !PT ;  /* 0xffffff8000097812 */ /* 0x000fca00078ec0ff */
[----:B------:R-:W-:Y:S02]  /*0100*/  IMAD.IADD R9, R6, 0x1, -R9 ;  /* 0x0000000106097824 */ /* 0x000fe400078e0a09 */
[----:B------:R-:W3:Y:S02]  /*0110*/  LDG.E.64 R6, desc[UR4][R2.64] ;  /* 0x0000000402067981 */ /* 0x000ee4000c1e1b00 */
[----:B--2---:R-:W-:-:S06]  /*0120*/  IMAD.WIDE R4, R9, 0x4, R4 ;  /* 0x0000000409047825 */ /* 0x004fcc00078e0204 */
[----:B------:R-:W3:Y:S02]  /*0130*/  LDG.E.EL R4, desc[UR4][R4.64] ;  /* 0x0000000404047981 */ /* 0x000ee4000c2e1900 */
[CC--:B---3--:R-:W-:Y:S01]  /*0140*/  FSETP.GEU.AND P0, PT, R6.reuse, -R4.reuse, PT ;  /* 0x800000040600720b */ /* 0x0c8fe20003f0e000 */
[--C-:B------:R-:W-:Y:S01]  /*0150*/  FADD R6, R6, R4.reuse ;  /* 0x0000000406067221 */ /* 0x100fe20000000000 */
[C---:B------:R-:W-:Y:S01]  /*0160*/  FADD R0, R7.reuse, R4 ;  /* 0x0000000407007221 */ /* 0x040fe20000000000 */
[----:B------:R-:W-:-:S03]  /*0170*/  FSETP.GEU.AND P1, PT, R7, -R4, PT ;  /* 0x800000040700720b */ /* 0x000fc60003f2e000 */
[----:B------:R-:W-:Y:S02]  /*0180*/  FSEL R6, R6, RZ, P0 ;  /* 0x000000ff06067208 */ /* 0x000fe40000000000 */
[----:B------:R-:W-:-:S05]  /*0190*/  FSEL R7, R0, RZ, P1 ;  /* 0x000000ff00077208 */ /* 0x000fca0000800000 */
[----:B------:R-:W-:Y:S01]  /*01a0*/  STG.E.64 desc[UR4][R2.64], R6 ;  /* 0x0000000602007986 */ /* 0x000fe2000c101b04 */
[----:B------:R-:W-:Y:S05]  /*01b0*/  EXIT ;  /* 0x000000000000794d */ /* 0x000fea0003800000 */
.L_x_0:
[----:B------:R-:W-:-:S00]  /*01c0*/  BRA `(.L_x_0) ;  /* 0xfffffffc00fc7947 */ /* 0x000fc0000383ffff */
[----:B------:R-:W-:-:S00]  /*01d0*/  NOP ;  /* 0x0000000000007918 */ /* 0x000fc00000000000 */
        /* <DEDUP_REMOVED lines=10> */
.L_x_1:


//--------------------- .nv.constant0.triton_poi_fused_convolution_relu_2 --------------------------
	.section	.nv.constant0.triton_poi_fused_convolution_relu_2,"a",@progbits
	.sectionflags	@""
	.align	4
.nv.constant0.triton_poi_fused_convolution_relu_2:
	.zero		548
